	.headerflags	@"EF_CUDA_TEXMODE_UNIFIED EF_CUDA_64BIT_ADDRESS EF_CUDA_ACCELERATORS EF_CUDA_SM90 EF_CUDA_VIRTUAL_SM(EF_CUDA_SM90)"
	.elftype	@"ET_EXEC"


//--------------------- .nv.info                  --------------------------
	.section	.nv.info,"",@"SHT_CUDA_INFO"
	.align	4


	//----- nvinfo : EIATTR_REGCOUNT
	.align		4
        /*0000*/ 	.byte	0x04, 0x2f
        /*0002*/ 	.short	(.L_1 - .L_0)
	.align		4
.L_0:
        /*0004*/ 	.word	index@(triton_poi_fused__to_copy_arange_clamp_mul_sub_4)
        /*0008*/ 	.word	0x0000000c


	//----- nvinfo : EIATTR_MIN_STACK_SIZE
	.align		4
.L_1:
        /*000c*/ 	.byte	0x04, 0x12
        /*000e*/ 	.short	(.L_3 - .L_2)
	.align		4
.L_2:
        /*0010*/ 	.word	index@(triton_poi_fused__to_copy_arange_clamp_mul_sub_4)
        /*0014*/ 	.word	0x00000000


	//----- nvinfo : EIATTR_FRAME_SIZE
	.align		4
.L_3:
        /*0018*/ 	.byte	0x04, 0x11
        /*001a*/ 	.short	(.L_5 - .L_4)
	.align		4
.L_4:
        /*001c*/ 	.word	index@(triton_poi_fused__to_copy_arange_clamp_mul_sub_4)
        /*0020*/ 	.word	0x00000000


	//----- nvinfo : EIATTR_MIN_STACK_SIZE
	.align		4
.L_5:
        /*0024*/ 	.byte	0x04, 0x12
        /*0026*/ 	.short	(.L_7 - .L_6)
	.align		4
.L_6:
        /*0028*/ 	.word	index@(triton_poi_fused__to_copy_arange_clamp_mul_sub_4)
        /*002c*/ 	.word	0x00000000
.L_7:


//--------------------- .nv.info.triton_poi_fused__to_copy_arange_clamp_mul_sub_4 --------------------------
	.section	.nv.info.triton_poi_fused__to_copy_arange_clamp_mul_sub_4,"",@"SHT_CUDA_INFO"
	.sectionflags	@""
	.align	4


	//----- nvinfo : EIATTR_CUDA_API_VERSION
	.align		4
        /*0000*/ 	.byte	0x04, 0x37
        /*0002*/ 	.short	(.L_9 - .L_8)
.L_8:
        /*0004*/ 	.word	0x0000007c


	//----- nvinfo : EIATTR_KPARAM_INFO
	.align		4
.L_9:
        /*0008*/ 	.byte	0x04, 0x17
        /*000a*/ 	.short	(.L_11 - .L_10)
.L_10:
        /*000c*/ 	.word	0x00000000
        /*0010*/ 	.short	0x0001
        /*0012*/ 	.short	0x0008
        /*0014*/ 	.byte	0x00, 0xf0, 0x11, 0x00


	//----- nvinfo : EIATTR_KPARAM_INFO
	.align		4
.L_11:
        /*0018*/ 	.byte	0x04, 0x17
        /*001a*/ 	.short	(.L_13 - .L_12)
.L_12:
        /*001c*/ 	.word	0x00000000
        /*0020*/ 	.short	0x0000
        /*0022*/ 	.short	0x0000
        /*0024*/ 	.byte	0x00, 0xf4, 0x21, 0x00


	//----- nvinfo : EIATTR_SPARSE_MMA_MASK
	.align		4
.L_13:
        /*0028*/ 	.byte	0x03, 0x50
        /*002a*/ 	.short	0x0000


	//----- nvinfo : EIATTR_MAXREG_COUNT
	.align		4
        /*002c*/ 	.byte	0x03, 0x1b
        /*002e*/ 	.short	0x00ff


	//----- nvinfo : EIATTR_EXIT_INSTR_OFFSETS
	.align		4
        /*0030*/ 	.byte	0x04, 0x1c
        /*0032*/ 	.short	(.L_15 - .L_14)


	//   ....[0]....
.L_14:
        /*0034*/ 	.word	0x00000160


	//   ....[1]....
        /*0038*/ 	.word	0x00000190


	//----- nvinfo : EIATTR_REQNTID
	.align		4
.L_15:
        /*003c*/ 	.byte	0x04, 0x10
        /*003e*/ 	.short	(.L_17 - .L_16)
.L_16:
        /*0040*/ 	.word	0x00000020
        /*0044*/ 	.word	0x00000001
        /*0048*/ 	.word	0x00000001


	//----- nvinfo : EIATTR_CBANK_PARAM_SIZE
	.align		4
.L_17:
        /*004c*/ 	.byte	0x03, 0x19
        /*004e*/ 	.short	0x000c


	//----- nvinfo : EIATTR_PARAM_CBANK
	.align		4
        /*0050*/ 	.byte	0x04, 0x0a
        /*0052*/ 	.short	(.L_19 - .L_18)
	.align		4
.L_18:
        /*0054*/ 	.word	index@(.nv.constant0.triton_poi_fused__to_copy_arange_clamp_mul_sub_4)
        /*0058*/ 	.short	0x0210
        /*005a*/ 	.short	0x000c


	//----- nvinfo : EIATTR_SW_WAR
	.align		4
.L_19:
        /*005c*/ 	.byte	0x04, 0x36
        /*005e*/ 	.short	(.L_21 - .L_20)
.L_20:
        /*0060*/ 	.word	0x00000008
.L_21:


//--------------------- .nv.callgraph             --------------------------
	.section	.nv.callgraph,"",@"SHT_CUDA_CALLGRAPH"
	.align	4
	.sectionentsize	8
	.align		4
        /*0000*/ 	.word	0x00000000
	.align		4
        /*0004*/ 	.word	0xffffffff
	.align		4
        /*0008*/ 	.word	0x00000000
	.align		4
        /*000c*/ 	.word	0xfffffffe
	.align		4
        /*0010*/ 	.word	0x00000000
	.align		4
        /*0014*/ 	.word	0xfffffffd
	.align		4
        /*0018*/ 	.word	0x00000000
	.align		4
        /*001c*/ 	.word	0xfffffffc


//--------------------- .text.triton_poi_fused__to_copy_arange_clamp_mul_sub_4 --------------------------
	.section	.text.triton_poi_fused__to_copy_arange_clamp_mul_sub_4,"ax",@progbits
	.align	128
        .global         triton_poi_fused__to_copy_arange_clamp_mul_sub_4
        .type           triton_poi_fused__to_copy_arange_clamp_mul_sub_4,@function
        .size           triton_poi_fused__to_copy_arange_clamp_mul_sub_4,(.L_x_1 - triton_poi_fused__to_copy_arange_clamp_mul_sub_4)
        .other          triton_poi_fused__to_copy_arange_clamp_mul_sub_4,@"STO_CUDA_ENTRY STV_DEFAULT"
triton_poi_fused__to_copy_arange_clamp_mul_sub_4:
.text.triton_poi_fused__to_copy_arange_clamp_mul_sub_4:
[----:B------:R-:W0:Y:S02]  /*0000*/  LDC R1, c[0x0][0x28] ;  /* 0x00000a00ff017b82 */ /* 0x000e240000000800 */
[----:B------:R-:W1:Y:S01]  /*0010*/  S2R R0, SR_TID.X ;  /* 0x0000000000007919 */ /* 0x000e620000002100 */
[----:B------:R-:W2:Y:S01]  /*0020*/  S2R R5, SR_CTAID.X ;  /* 0x0000000000057919 */ /* 0x000ea20000002500 */
[----:B-1----:R-:W-:-:S05]  /*0030*/  IMAD.SHL.U32 R0, R0, 0x2, RZ ;  /* 0x0000000200007824 */ /* 0x002fca00078e00ff */
[----:B------:R-:W-:-:S05]  /*0040*/  LOP3.LUT R0, R0, 0x3e, RZ, 0xc0, !PT ;  /* 0x0000003e00007812 */ /* 0x000fca00078ec0ff */
[----:B--2---:R-:W-:-:S04]  /*0050*/  IMAD R5, R5, 0x40, R0 ;  /* 0x0000004005057824 */ /* 0x004fc800078e0200 */
[C---:B------:R-:W-:Y:S01]  /*0060*/  VIADD R0, R5.reuse, 0x1 ;  /* 0x0000000105007836 */ /* 0x040fe20000000000 */
[----:B------:R-:W-:Y:S02]  /*0070*/  I2FP.F32.S32 R2, R5 ;  /* 0x0000000500027245 */ /* 0x000fe40000201400 */
[----:B------:R-:W-:Y:S02]  /*0080*/  ISETP.GE.AND P0, PT, R5, 0x40, PT ;  /* 0x000000400500780c */ /* 0x000fe40003f06270 */
[----:B------:R-:W-:Y:S01]  /*0090*/  I2FP.F32.S32 R0, R0 ;  /* 0x0000000000007245 */ /* 0x000fe20000201400 */
[----:B------:R-:W-:-:S04]  /*00a0*/  FMUL R2, R2, 0.015873016789555549622 ;  /* 0x3c82082102027820 */ /* 0x000fc80000400000 */
[----:B------:R-:W-:Y:S01]  /*00b0*/  FMUL R0, R0, 0.015873016789555549622 ;  /* 0x3c82082100007820 */ /* 0x000fe20000400000 */
[----:B------:R-:W-:Y:S02]  /*00c0*/  FMNMX R4, RZ, R2, !PT ;  /* 0x00000002ff047209 */ /* 0x000fe40007800000 */
[----:B------:R-:W1:Y:S02]  /*00d0*/  LDC.64 R2, c[0x0][0x210] ;  /* 0x00008400ff027b82 */ /* 0x000e640000000a00 */
[----:B------:R-:W-:Y:S01]  /*00e0*/  FMNMX R0, RZ, R0, !PT ;  /* 0x00000000ff007209 */ /* 0x000fe20007800000 */
[----:B------:R-:W2:Y:S08]  /*00f0*/  F2I.TRUNC.NTZ R6, R4 ;  /* 0x0000000400067305 */ /* 0x000eb0000020f100 */
[----:B------:R-:W3:Y:S01]  /*0100*/  F2I.TRUNC.NTZ R7, R0 ;  /* 0x0000000000077305 */ /* 0x000ee2000020f100 */
[----:B--2---:R-:W-:-:S05]  /*0110*/  I2FP.F32.S32 R9, R6 ;  /* 0x0000000600097245 */ /* 0x004fca0000201400 */
[----:B------:R-:W-:Y:S01]  /*0120*/  FADD.SAT R6, R4, -R9 ;  /* 0x8000000904067221 */ /* 0x000fe20000002000 */
[----:B-1----:R-:W-:Y:S01]  /*0130*/  IMAD.WIDE R2, R5, 0x4, R2 ;  /* 0x0000000405027825 */ /* 0x002fe200078e0202 */
[----:B---3--:R-:W-:-:S05]  /*0140*/  I2FP.F32.S32 R7, R7 ;  /* 0x0000000700077245 */ /* 0x008fca0000201400 */
[----:B------:R-:W-:Y:S01]  /*0150*/  FADD.SAT R7, R0, -R7 ;  /* 0x8000000700077221 */ /* 0x000fe20000002000 */
[----:B------:R-:W-:Y:S06]  /*0160*/  @P0 EXIT ;  /* 0x000000000000094d */ /* 0x000fec0003800000 */
[----:B------:R-:W-:Y:S02]  /*0170*/  ULDC.64 UR4, c[0x0][0x208] ;  /* 0x0000820000047ab9 */ /* 0x000fe40000000a00 */
[----:B------:R-:W-:Y:S01]  /*0180*/  STG.E.64 desc[UR4][R2.64], R6 ;  /* 0x0000000602007986 */ /* 0x000fe2000c101b04 */
[----:B------:R-:W-:Y:S05]  /*0190*/  EXIT ;  /* 0x000000000000794d */ /* 0x000fea0003800000 */
.L_x_0:
[----:B------:R-:W-:-:S00]  /*01a0*/  BRA `(.L_x_0) ;  /* 0xfffffffc00fc7947 */ /* 0x000fc0000383ffff */
[----:B------:R-:W-:-:S00]  /*01b0*/  NOP ;  /* 0x0000000000007918 */ /* 0x000fc00000000000 */
        /* <DEDUP_REMOVED lines=12> */
.L_x_1:


//--------------------- .nv.constant0.triton_poi_fused__to_copy_arange_clamp_mul_sub_4 --------------------------
	.section	.nv.constant0.triton_poi_fused__to_copy_arange_clamp_mul_sub_4,"a",@progbits
	.sectionflags	@""
	.align	4
.nv.constant0.triton_poi_fused__to_copy_arange_clamp_mul_sub_4:
	.zero		540
